//
// Generated by NVIDIA NVVM Compiler
//
// Compiler Build ID: CL-36424714
// Cuda compilation tools, release 13.0, V13.0.88
// Based on NVVM 20.0.0
//

.version 9.0
.target sm_100
.address_size 64

	// .globl	_Z6smem_1Pj
// _ZZ6smem_1PjE4smem has been demoted
// _ZZ6smem_2PjE4smem has been demoted
// _ZZ6smem_3PjE4smem has been demoted
// _ZZ6smem_4PjE4smem has been demoted
// _ZZ6smem_5PjE4smem has been demoted
// _ZZ6smem_6PjE4smem has been demoted

.visible .entry _Z6smem_1Pj(
	.param .u64 .ptr .align 1 _Z6smem_1Pj_param_0
)
{
	.reg .pred 	%p<2>;
	.reg .b32 	%r<10>;
	.reg .b64 	%rd<5>;
	// demoted variable
	.shared .align 4 .b8 _ZZ6smem_1PjE4smem[512];
	ld.param.u64 	%rd1, [_Z6smem_1Pj_param_0];
	mov.u32 	%r1, %tid.x;
	shl.b32 	%r2, %r1, 2;
	mov.u32 	%r3, _ZZ6smem_1PjE4smem;
	add.s32 	%r4, %r3, %r2;
	st.shared.u32 	[%r4], %r1;
	st.shared.u32 	[%r4+128], %r1;
	st.shared.u32 	[%r4+256], %r1;
	st.shared.u32 	[%r4+384], %r1;
	bar.sync 	0;
	add.s32 	%r5, %r1, -15;
	setp.gt.u32 	%p1, %r5, 1;
	@%p1 bra 	$L__BB0_2;
	cvta.to.global.u64 	%rd2, %rd1;
	mul.wide.u32 	%rd3, %r1, 16;
	add.s64 	%rd4, %rd2, %rd3;
	ld.shared.v4.u32 	{%r6, %r7, %r8, %r9}, [_ZZ6smem_1PjE4smem+64];
	st.global.v4.u32 	[%rd4], {%r6, %r7, %r8, %r9};
$L__BB0_2:
	ret;

}
	// .globl	_Z6smem_2Pj
.visible .entry _Z6smem_2Pj(
	.param .u64 .ptr .align 1 _Z6smem_2Pj_param_0
)
{
	.reg .pred 	%p<3>;
	.reg .b32 	%r<9>;
	.reg .b64 	%rd<5>;
	// demoted variable
	.shared .align 4 .b8 _ZZ6smem_2PjE4smem[512];
	ld.param.u64 	%rd1, [_Z6smem_2Pj_param_0];
	mov.u32 	%r1, %tid.x;
	shl.b32 	%r2, %r1, 2;
	mov.u32 	%r3, _ZZ6smem_2PjE4smem;
	add.s32 	%r4, %r3, %r2;
	st.shared.u32 	[%r4], %r1;
	st.shared.u32 	[%r4+128], %r1;
	st.shared.u32 	[%r4+256], %r1;
	st.shared.u32 	[%r4+384], %r1;
	bar.sync 	0;
	setp.eq.s32 	%p1, %r1, 15;
	@%p1 bra 	$L__BB1_2;
	setp.ne.s32 	%p2, %r1, 0;
	@%p2 bra 	$L__BB1_3;
$L__BB1_2:
	cvta.to.global.u64 	%rd2, %rd1;
	mul.wide.u32 	%rd3, %r1, 16;
	add.s64 	%rd4, %rd2, %rd3;
	ld.shared.v4.u32 	{%r5, %r6, %r7, %r8}, [_ZZ6smem_2PjE4smem+64];
	st.global.v4.u32 	[%rd4], {%r5, %r6, %r7, %r8};
$L__BB1_3:
	ret;

}
	// .globl	_Z6smem_3Pj
.visible .entry _Z6smem_3Pj(
	.param .u64 .ptr .align 1 _Z6smem_3Pj_param_0
)
{
	.reg .b32 	%r<16>;
	.reg .b64 	%rd<5>;
	// demoted variable
	.shared .align 4 .b8 _ZZ6smem_3PjE4smem[512];
	ld.param.u64 	%rd1, [_Z6smem_3Pj_param_0];
	mov.u32 	%r1, %tid.x;
	shl.b32 	%r2, %r1, 2;
	mov.u32 	%r3, _ZZ6smem_3PjE4smem;
	add.s32 	%r4, %r3, %r2;
	st.shared.u32 	[%r4], %r1;
	st.shared.u32 	[%r4+128], %r1;
	st.shared.u32 	[%r4+256], %r1;
	st.shared.u32 	[%r4+384], %r1;
	cvta.to.global.u64 	%rd2, %rd1;
	bar.sync 	0;
	mul.wide.u32 	%rd3, %r1, 16;
	add.s64 	%rd4, %rd2, %rd3;
	shr.u32 	%r5, %r1, 2;
	and.b32  	%r6, %r5, 254;
	shr.u32 	%r7, %r1, 1;
	and.b32  	%r8, %r7, 1;
	or.b32  	%r9, %r6, %r8;
	shl.b32 	%r10, %r9, 4;
	add.s32 	%r11, %r3, %r10;
	ld.shared.v4.u32 	{%r12, %r13, %r14, %r15}, [%r11];
	st.global.v4.u32 	[%rd4], {%r12, %r13, %r14, %r15};
	ret;

}
	// .globl	_Z6smem_4Pj
.visible .entry _Z6smem_4Pj(
	.param .u64 .ptr .align 1 _Z6smem_4Pj_param_0
)
{
	.reg .pred 	%p<2>;
	.reg .b32 	%r<18>;
	.reg .b64 	%rd<5>;
	// demoted variable
	.shared .align 4 .b8 _ZZ6smem_4PjE4smem[512];
	ld.param.u64 	%rd1, [_Z6smem_4Pj_param_0];
	mov.u32 	%r1, %tid.x;
	shl.b32 	%r2, %r1, 2;
	mov.u32 	%r3, _ZZ6smem_4PjE4smem;
	add.s32 	%r4, %r3, %r2;
	st.shared.u32 	[%r4], %r1;
	st.shared.u32 	[%r4+128], %r1;
	st.shared.u32 	[%r4+256], %r1;
	st.shared.u32 	[%r4+384], %r1;
	bar.sync 	0;
	setp.lt.u32 	%p1, %r1, 16;
	selp.u32 	%r5, 1, 0, %p1;
	shr.u32 	%r6, %r1, %r5;
	selp.b32 	%r7, 2, 254, %p1;
	shr.u32 	%r8, %r1, 2;
	and.b32  	%r9, %r7, %r8;
	and.b32  	%r10, %r6, 1;
	or.b32  	%r11, %r9, %r10;
	cvta.to.global.u64 	%rd2, %rd1;
	mul.wide.u32 	%rd3, %r1, 16;
	add.s64 	%rd4, %rd2, %rd3;
	shl.b32 	%r12, %r11, 4;
	add.s32 	%r13, %r3, %r12;
	ld.shared.v4.u32 	{%r14, %r15, %r16, %r17}, [%r13];
	st.global.v4.u32 	[%rd4], {%r14, %r15, %r16, %r17};
	ret;

}
	// .globl	_Z6smem_5Pj
.visible .entry _Z6smem_5Pj(
	.param .u64 .ptr .align 1 _Z6smem_5Pj_param_0
)
{
	.reg .b32 	%r<19>;
	.reg .b64 	%rd<5>;
	// demoted variable
	.shared .align 4 .b8 _ZZ6smem_5PjE4smem[512];
	ld.param.u64 	%rd1, [_Z6smem_5Pj_param_0];
	mov.u32 	%r1, %tid.x;
	shl.b32 	%r2, %r1, 2;
	mov.u32 	%r3, _ZZ6smem_5PjE4smem;
	add.s32 	%r4, %r3, %r2;
	st.shared.u32 	[%r4], %r1;
	st.shared.u32 	[%r4+128], %r1;
	st.shared.u32 	[%r4+256], %r1;
	st.shared.u32 	[%r4+384], %r1;
	cvta.to.global.u64 	%rd2, %rd1;
	bar.sync 	0;
	mul.wide.u32 	%rd3, %r1, 16;
	add.s64 	%rd4, %rd2, %rd3;
	shr.u32 	%r5, %r1, 2;
	and.b32  	%r6, %r5, 252;
	shr.u32 	%r7, %r1, 3;
	and.b32  	%r8, %r7, 1;
	or.b32  	%r9, %r6, %r8;
	shl.b32 	%r10, %r1, 1;
	and.b32  	%r11, %r10, 8;
	add.s32 	%r12, %r9, %r11;
	shl.b32 	%r13, %r12, 4;
	add.s32 	%r14, %r3, %r13;
	ld.shared.v4.u32 	{%r15, %r16, %r17, %r18}, [%r14];
	st.global.v4.u32 	[%rd4], {%r15, %r16, %r17, %r18};
	ret;

}
	// .globl	_Z6smem_6Pj
.visible .entry _Z6smem_6Pj(
	.param .u64 .ptr .align 1 _Z6smem_6Pj_param_0
)
{
	.reg .pred 	%p<2>;
	.reg .b32 	%r<19>;
	.reg .b64 	%rd<5>;
	// demoted variable
	.shared .align 4 .b8 _ZZ6smem_6PjE4smem[512];
	ld.param.u64 	%rd1, [_Z6smem_6Pj_param_0];
	mov.u32 	%r1, %tid.x;
	shl.b32 	%r2, %r1, 2;
	mov.u32 	%r3, _ZZ6smem_6PjE4smem;
	add.s32 	%r4, %r3, %r2;
	st.shared.u32 	[%r4], %r1;
	st.shared.u32 	[%r4+128], %r1;
	st.shared.u32 	[%r4+256], %r1;
	st.shared.u32 	[%r4+384], %r1;
	bar.sync 	0;
	shr.u32 	%r5, %r1, 2;
	and.b32  	%r6, %r5, 252;
	and.b32  	%r7, %r1, 8;
	add.s32 	%r8, %r6, %r7;
	setp.gt.u32 	%p1, %r1, 15;
	selp.u32 	%r9, 1, 0, %p1;
	shl.b32 	%r10, %r1, %r9;
	cvta.to.global.u64 	%rd2, %rd1;
	and.b32  	%r11, %r10, 2;
	or.b32  	%r12, %r8, %r11;
	mul.wide.u32 	%rd3, %r1, 16;
	add.s64 	%rd4, %rd2, %rd3;
	shl.b32 	%r13, %r12, 4;
	add.s32 	%r14, %r3, %r13;
	ld.shared.v4.u32 	{%r15, %r16, %r17, %r18}, [%r14];
	st.global.v4.u32 	[%rd4], {%r15, %r16, %r17, %r18};
	ret;

}


// ===== COMPILED SASS (sm_100) =====

	.target	sm_100

	.elftype	@"ET_EXEC"


//--------------------- .note.nv.tkinfo           --------------------------
	.section	.note.nv.tkinfo,"",@"SHT_NOTE"
	.sectionflags	@"SHF_NOTE_NV_TKINFO"
	.tkinfo
        /*0018*/ 	.word	0x00000002
        /*0030*/ 	.string	""
        /*0030*/ 	.string	"ptxas"
        /*0030*/ 	.string	"Cuda compilation tools, release 13.0, V13.0.88"
        /*0030*/ 	.string	"Build cuda_13.0.r13.0/compiler.36424714_0"
        /*0030*/ 	.string	"-arch sm_100 -m 64 "



//--------------------- .note.nv.cuinfo           --------------------------
	.section	.note.nv.cuinfo,"",@"SHT_NOTE"
	.sectionflags	@"SHF_NOTE_NV_CUINFO"
        /*0018*/ 	.short	0x0002
        /*001a*/ 	.short	0x0064
        /*001c*/ 	.short	0x0082
	.zero		2


//--------------------- .nv.info                  --------------------------
	.section	.nv.info,"",@"SHT_CUDA_INFO"
	.align	4


	//----- nvinfo : EIATTR_REGCOUNT
	.align		4
        /*0000*/ 	.byte	0x04, 0x2f
        /*0002*/ 	.short	(.L_1 - .L_0)
	.align		4
.L_0:
        /*0004*/ 	.word	index@(_Z6smem_1Pj)
        /*0008*/ 	.word	0x0000000c


	//----- nvinfo : EIATTR_FRAME_SIZE
	.align		4
.L_1:
        /*000c*/ 	.byte	0x04, 0x11
        /*000e*/ 	.short	(.L_3 - .L_2)
	.align		4
.L_2:
        /*0010*/ 	.word	index@(_Z6smem_1Pj)
        /*0014*/ 	.word	0x00000000


	//----- nvinfo : EIATTR_REGCOUNT
	.align		4
.L_3:
        /*0018*/ 	.byte	0x04, 0x2f
        /*001a*/ 	.short	(.L_5 - .L_4)
	.align		4
.L_4:
        /*001c*/ 	.word	index@(_Z6smem_2Pj)
        /*0020*/ 	.word	0x0000000c


	//----- nvinfo : EIATTR_FRAME_SIZE
	.align		4
.L_5:
        /*0024*/ 	.byte	0x04, 0x11
        /*0026*/ 	.short	(.L_7 - .L_6)
	.align		4
.L_6:
        /*0028*/ 	.word	index@(_Z6smem_2Pj)
        /*002c*/ 	.word	0x00000000


	//----- nvinfo : EIATTR_REGCOUNT
	.align		4
.L_7:
        /*0030*/ 	.byte	0x04, 0x2f
        /*0032*/ 	.short	(.L_9 - .L_8)
	.align		4
.L_8:
        /*0034*/ 	.word	index@(_Z6smem_3Pj)
        /*0038*/ 	.word	0x0000000c


	//----- nvinfo : EIATTR_FRAME_SIZE
	.align		4
.L_9:
        /*003c*/ 	.byte	0x04, 0x11
        /*003e*/ 	.short	(.L_11 - .L_10)
	.align		4
.L_10:
        /*0040*/ 	.word	index@(_Z6smem_3Pj)
        /*0044*/ 	.word	0x00000000


	//----- nvinfo : EIATTR_REGCOUNT
	.align		4
.L_11:
        /*0048*/ 	.byte	0x04, 0x2f
        /*004a*/ 	.short	(.L_13 - .L_12)
	.align		4
.L_12:
        /*004c*/ 	.word	index@(_Z6smem_4Pj)
        /*0050*/ 	.word	0x0000000c


	//----- nvinfo : EIATTR_FRAME_SIZE
	.align		4
.L_13:
        /*0054*/ 	.byte	0x04, 0x11
        /*0056*/ 	.short	(.L_15 - .L_14)
	.align		4
.L_14:
        /*0058*/ 	.word	index@(_Z6smem_4Pj)
        /*005c*/ 	.word	0x00000000


	//----- nvinfo : EIATTR_REGCOUNT
	.align		4
.L_15:
        /*0060*/ 	.byte	0x04, 0x2f
        /*0062*/ 	.short	(.L_17 - .L_16)
	.align		4
.L_16:
        /*0064*/ 	.word	index@(_Z6smem_5Pj)
        /*0068*/ 	.word	0x0000000c


	//----- nvinfo : EIATTR_FRAME_SIZE
	.align		4
.L_17:
        /*006c*/ 	.byte	0x04, 0x11
        /*006e*/ 	.short	(.L_19 - .L_18)
	.align		4
.L_18:
        /*0070*/ 	.word	index@(_Z6smem_5Pj)
        /*0074*/ 	.word	0x00000000


	//----- nvinfo : EIATTR_REGCOUNT
	.align		4
.L_19:
        /*0078*/ 	.byte	0x04, 0x2f
        /*007a*/ 	.short	(.L_21 - .L_20)
	.align		4
.L_20:
        /*007c*/ 	.word	index@(_Z6smem_6Pj)
        /*0080*/ 	.word	0x0000000c


	//----- nvinfo : EIATTR_FRAME_SIZE
	.align		4
.L_21:
        /*0084*/ 	.byte	0x04, 0x11
        /*0086*/ 	.short	(.L_23 - .L_22)
	.align		4
.L_22:
        /*0088*/ 	.word	index@(_Z6smem_6Pj)
        /*008c*/ 	.word	0x00000000


	//----- nvinfo : EIATTR_MIN_STACK_SIZE
	.align		4
.L_23:
        /*0090*/ 	.byte	0x04, 0x12
        /*0092*/ 	.short	(.L_25 - .L_24)
	.align		4
.L_24:
        /*0094*/ 	.word	index@(_Z6smem_6Pj)
        /*0098*/ 	.word	0x00000000


	//----- nvinfo : EIATTR_MIN_STACK_SIZE
	.align		4
.L_25:
        /*009c*/ 	.byte	0x04, 0x12
        /*009e*/ 	.short	(.L_27 - .L_26)
	.align		4
.L_26:
        /*00a0*/ 	.word	index@(_Z6smem_5Pj)
        /*00a4*/ 	.word	0x00000000


	//----- nvinfo : EIATTR_MIN_STACK_SIZE
	.align		4
.L_27:
        /*00a8*/ 	.byte	0x04, 0x12
        /*00aa*/ 	.short	(.L_29 - .L_28)
	.align		4
.L_28:
        /*00ac*/ 	.word	index@(_Z6smem_4Pj)
        /*00b0*/ 	.word	0x00000000


	//----- nvinfo : EIATTR_MIN_STACK_SIZE
	.align		4
.L_29:
        /*00b4*/ 	.byte	0x04, 0x12
        /*00b6*/ 	.short	(.L_31 - .L_30)
	.align		4
.L_30:
        /*00b8*/ 	.word	index@(_Z6smem_3Pj)
        /*00bc*/ 	.word	0x00000000


	//----- nvinfo : EIATTR_MIN_STACK_SIZE
	.align		4
.L_31:
        /*00c0*/ 	.byte	0x04, 0x12
        /*00c2*/ 	.short	(.L_33 - .L_32)
	.align		4
.L_32:
        /*00c4*/ 	.word	index@(_Z6smem_2Pj)
        /*00c8*/ 	.word	0x00000000


	//----- nvinfo : EIATTR_MIN_STACK_SIZE
	.align		4
.L_33:
        /*00cc*/ 	.byte	0x04, 0x12
        /*00ce*/ 	.short	(.L_35 - .L_34)
	.align		4
.L_34:
        /*00d0*/ 	.word	index@(_Z6smem_1Pj)
        /*00d4*/ 	.word	0x00000000
.L_35:


//--------------------- .nv.compat                --------------------------
	.section	.nv.compat,"",@"SHT_CUDA_COMPAT_INFO"
	.align	4
        /*0000*/ 	.byte	0x02, 0x09, 0x00, 0x00, 0x02, 0x02, 0x01, 0x00, 0x02, 0x05, 0x05, 0x00, 0x03, 0x07, 0x01, 0x01
        /*0010*/ 	.byte	0x02, 0x03, 0x00, 0x00, 0x02, 0x06, 0x01, 0x00, 0x04, 0x0b, 0x08, 0x00, 0x09, 0x00, 0x00, 0x00
        /*0020*/ 	.byte	0x00, 0x00, 0x00, 0x00


//--------------------- .nv.info._Z6smem_6Pj      --------------------------
	.section	.nv.info._Z6smem_6Pj,"",@"SHT_CUDA_INFO"
	.sectionflags	@""
	.align	4


	//----- nvinfo : EIATTR_CUDA_API_VERSION
	.align		4
        /*0000*/ 	.byte	0x04, 0x37
        /*0002*/ 	.short	(.L_37 - .L_36)
.L_36:
        /*0004*/ 	.word	0x00000082


	//----- nvinfo : EIATTR_KPARAM_INFO
	.align		4
.L_37:
        /*0008*/ 	.byte	0x04, 0x17
        /*000a*/ 	.short	(.L_39 - .L_38)
.L_38:
        /*000c*/ 	.word	0x00000000
        /*0010*/ 	.short	0x0000
        /*0012*/ 	.short	0x0000
        /*0014*/ 	.byte	0x00, 0xf5, 0x21, 0x00


	//----- nvinfo : EIATTR_SPARSE_MMA_MASK
	.align		4
.L_39:
        /*0018*/ 	.byte	0x03, 0x50
        /*001a*/ 	.short	0x0000


	//----- nvinfo : EIATTR_MAXREG_COUNT
	.align		4
        /*001c*/ 	.byte	0x03, 0x1b
        /*001e*/ 	.short	0x00ff


	//----- nvinfo : EIATTR_NUM_BARRIERS
	.align		4
        /*0020*/ 	.byte	0x02, 0x4c
        /*0022*/ 	.byte	0x01
	.zero		1


	//----- nvinfo : EIATTR_MERCURY_ISA_VERSION
	.align		4
        /*0024*/ 	.byte	0x03, 0x5f
        /*0026*/ 	.short	0x0101


	//----- nvinfo : EIATTR_VRC_CTA_INIT_COUNT
	.align		4
        /*0028*/ 	.byte	0x02, 0x4a
	.zero		1
	.zero		1


	//----- nvinfo : EIATTR_EXIT_INSTR_OFFSETS
	.align		4
        /*002c*/ 	.byte	0x04, 0x1c
        /*002e*/ 	.short	(.L_41 - .L_40)


	//   ....[0]....
.L_40:
        /*0030*/ 	.word	0x00000190


	//----- nvinfo : EIATTR_CBANK_PARAM_SIZE
	.align		4
.L_41:
        /*0034*/ 	.byte	0x03, 0x19
        /*0036*/ 	.short	0x0008


	//----- nvinfo : EIATTR_PARAM_CBANK
	.align		4
        /*0038*/ 	.byte	0x04, 0x0a
        /*003a*/ 	.short	(.L_43 - .L_42)
	.align		4
.L_42:
        /*003c*/ 	.word	index@(.nv.constant0._Z6smem_6Pj)
        /*0040*/ 	.short	0x0380
        /*0042*/ 	.short	0x0008


	//----- nvinfo : EIATTR_SW_WAR
	.align		4
.L_43:
        /*0044*/ 	.byte	0x04, 0x36
        /*0046*/ 	.short	(.L_45 - .L_44)
.L_44:
        /*0048*/ 	.word	0x00000008
.L_45:


//--------------------- .nv.info._Z6smem_5Pj      --------------------------
	.section	.nv.info._Z6smem_5Pj,"",@"SHT_CUDA_INFO"
	.sectionflags	@""
	.align	4


	//----- nvinfo : EIATTR_CUDA_API_VERSION
	.align		4
        /*0000*/ 	.byte	0x04, 0x37
        /*0002*/ 	.short	(.L_47 - .L_46)
.L_46:
        /*0004*/ 	.word	0x00000082


	//----- nvinfo : EIATTR_KPARAM_INFO
	.align		4
.L_47:
        /*0008*/ 	.byte	0x04, 0x17
        /*000a*/ 	.short	(.L_49 - .L_48)
.L_48:
        /*000c*/ 	.word	0x00000000
        /*0010*/ 	.short	0x0000
        /*0012*/ 	.short	0x0000
        /*0014*/ 	.byte	0x00, 0xf5, 0x21, 0x00


	//----- nvinfo : EIATTR_SPARSE_MMA_MASK
	.align		4
.L_49:
        /*0018*/ 	.byte	0x03, 0x50
        /*001a*/ 	.short	0x0000


	//----- nvinfo : EIATTR_MAXREG_COUNT
	.align		4
        /*001c*/ 	.byte	0x03, 0x1b
        /*001e*/ 	.short	0x00ff


	//----- nvinfo : EIATTR_NUM_BARRIERS
	.align		4
        /*0020*/ 	.byte	0x02, 0x4c
        /*0022*/ 	.byte	0x01
	.zero		1


	//----- nvinfo : EIATTR_MERCURY_ISA_VERSION
	.align		4
        /*0024*/ 	.byte	0x03, 0x5f
        /*0026*/ 	.short	0x0101


	//----- nvinfo : EIATTR_VRC_CTA_INIT_COUNT
	.align		4
        /*0028*/ 	.byte	0x02, 0x4a
	.zero		1
	.zero		1


	//----- nvinfo : EIATTR_EXIT_INSTR_OFFSETS
	.align		4
        /*002c*/ 	.byte	0x04, 0x1c
        /*002e*/ 	.short	(.L_51 - .L_50)


	//   ....[0]....
.L_50:
        /*0030*/ 	.word	0x00000180


	//----- nvinfo : EIATTR_CBANK_PARAM_SIZE
	.align		4
.L_51:
        /*0034*/ 	.byte	0x03, 0x19
        /*0036*/ 	.short	0x0008


	//----- nvinfo : EIATTR_PARAM_CBANK
	.align		4
        /*0038*/ 	.byte	0x04, 0x0a
        /*003a*/ 	.short	(.L_53 - .L_52)
	.align		4
.L_52:
        /*003c*/ 	.word	index@(.nv.constant0._Z6smem_5Pj)
        /*0040*/ 	.short	0x0380
        /*0042*/ 	.short	0x0008


	//----- nvinfo : EIATTR_SW_WAR
	.align		4
.L_53:
        /*0044*/ 	.byte	0x04, 0x36
        /*0046*/ 	.short	(.L_55 - .L_54)
.L_54:
        /*0048*/ 	.word	0x00000008
.L_55:


//--------------------- .nv.info._Z6smem_4Pj      --------------------------
	.section	.nv.info._Z6smem_4Pj,"",@"SHT_CUDA_INFO"
	.sectionflags	@""
	.align	4


	//----- nvinfo : EIATTR_CUDA_API_VERSION
	.align		4
        /*0000*/ 	.byte	0x04, 0x37
        /*0002*/ 	.short	(.L_57 - .L_56)
.L_56:
        /*0004*/ 	.word	0x00000082


	//----- nvinfo : EIATTR_KPARAM_INFO
	.align		4
.L_57:
        /*0008*/ 	.byte	0x04, 0x17
        /*000a*/ 	.short	(.L_59 - .L_58)
.L_58:
        /*000c*/ 	.word	0x00000000
        /*0010*/ 	.short	0x0000
        /*0012*/ 	.short	0x0000
        /*0014*/ 	.byte	0x00, 0xf5, 0x21, 0x00


	//----- nvinfo : EIATTR_SPARSE_MMA_MASK
	.align		4
.L_59:
        /*0018*/ 	.byte	0x03, 0x50
        /*001a*/ 	.short	0x0000


	//----- nvinfo : EIATTR_MAXREG_COUNT
	.align		4
        /*001c*/ 	.byte	0x03, 0x1b
        /*001e*/ 	.short	0x00ff


	//----- nvinfo : EIATTR_NUM_BARRIERS
	.align		4
        /*0020*/ 	.byte	0x02, 0x4c
        /*0022*/ 	.byte	0x01
	.zero		1


	//----- nvinfo : EIATTR_MERCURY_ISA_VERSION
	.align		4
        /*0024*/ 	.byte	0x03, 0x5f
        /*0026*/ 	.short	0x0101


	//----- nvinfo : EIATTR_VRC_CTA_INIT_COUNT
	.align		4
        /*0028*/ 	.byte	0x02, 0x4a
	.zero		1
	.zero		1


	//----- nvinfo : EIATTR_EXIT_INSTR_OFFSETS
	.align		4
        /*002c*/ 	.byte	0x04, 0x1c
        /*002e*/ 	.short	(.L_61 - .L_60)


	//   ....[0]....
.L_60:
        /*0030*/ 	.word	0x00000190


	//----- nvinfo : EIATTR_CBANK_PARAM_SIZE
	.align		4
.L_61:
        /*0034*/ 	.byte	0x03, 0x19
        /*0036*/ 	.short	0x0008


	//----- nvinfo : EIATTR_PARAM_CBANK
	.align		4
        /*0038*/ 	.byte	0x04, 0x0a
        /*003a*/ 	.short	(.L_63 - .L_62)
	.align		4
.L_62:
        /*003c*/ 	.word	index@(.nv.constant0._Z6smem_4Pj)
        /*0040*/ 	.short	0x0380
        /*0042*/ 	.short	0x0008


	//----- nvinfo : EIATTR_SW_WAR
	.align		4
.L_63:
        /*0044*/ 	.byte	0x04, 0x36
        /*0046*/ 	.short	(.L_65 - .L_64)
.L_64:
        /*0048*/ 	.word	0x00000008
.L_65:


//--------------------- .nv.info._Z6smem_3Pj      --------------------------
	.section	.nv.info._Z6smem_3Pj,"",@"SHT_CUDA_INFO"
	.sectionflags	@""
	.align	4


	//----- nvinfo : EIATTR_CUDA_API_VERSION
	.align		4
        /*0000*/ 	.byte	0x04, 0x37
        /*0002*/ 	.short	(.L_67 - .L_66)
.L_66:
        /*0004*/ 	.word	0x00000082


	//----- nvinfo : EIATTR_KPARAM_INFO
	.align		4
.L_67:
        /*0008*/ 	.byte	0x04, 0x17
        /*000a*/ 	.short	(.L_69 - .L_68)
.L_68:
        /*000c*/ 	.word	0x00000000
        /*0010*/ 	.short	0x0000
        /*0012*/ 	.short	0x0000
        /*0014*/ 	.byte	0x00, 0xf5, 0x21, 0x00


	//----- nvinfo : EIATTR_SPARSE_MMA_MASK
	.align		4
.L_69:
        /*0018*/ 	.byte	0x03, 0x50
        /*001a*/ 	.short	0x0000


	//----- nvinfo : EIATTR_MAXREG_COUNT
	.align		4
        /*001c*/ 	.byte	0x03, 0x1b
        /*001e*/ 	.short	0x00ff


	//----- nvinfo : EIATTR_NUM_BARRIERS
	.align		4
        /*0020*/ 	.byte	0x02, 0x4c
        /*0022*/ 	.byte	0x01
	.zero		1


	//----- nvinfo : EIATTR_MERCURY_ISA_VERSION
	.align		4
        /*0024*/ 	.byte	0x03, 0x5f
        /*0026*/ 	.short	0x0101


	//----- nvinfo : EIATTR_VRC_CTA_INIT_COUNT
	.align		4
        /*0028*/ 	.byte	0x02, 0x4a
	.zero		1
	.zero		1


	//----- nvinfo : EIATTR_EXIT_INSTR_OFFSETS
	.align		4
        /*002c*/ 	.byte	0x04, 0x1c
        /*002e*/ 	.short	(.L_71 - .L_70)


	//   ....[0]....
.L_70:
        /*0030*/ 	.word	0x00000150


	//----- nvinfo : EIATTR_CBANK_PARAM_SIZE
	.align		4
.L_71:
        /*0034*/ 	.byte	0x03, 0x19
        /*0036*/ 	.short	0x0008


	//----- nvinfo : EIATTR_PARAM_CBANK
	.align		4
        /*0038*/ 	.byte	0x04, 0x0a
        /*003a*/ 	.short	(.L_73 - .L_72)
	.align		4
.L_72:
        /*003c*/ 	.word	index@(.nv.constant0._Z6smem_3Pj)
        /*0040*/ 	.short	0x0380
        /*0042*/ 	.short	0x0008


	//----- nvinfo : EIATTR_SW_WAR
	.align		4
.L_73:
        /*0044*/ 	.byte	0x04, 0x36
        /*0046*/ 	.short	(.L_75 - .L_74)
.L_74:
        /*0048*/ 	.word	0x00000008
.L_75:


//--------------------- .nv.info._Z6smem_2Pj      --------------------------
	.section	.nv.info._Z6smem_2Pj,"",@"SHT_CUDA_INFO"
	.sectionflags	@""
	.align	4


	//----- nvinfo : EIATTR_CUDA_API_VERSION
	.align		4
        /*0000*/ 	.byte	0x04, 0x37
        /*0002*/ 	.short	(.L_77 - .L_76)
.L_76:
        /*0004*/ 	.word	0x00000082


	//----- nvinfo : EIATTR_KPARAM_INFO
	.align		4
.L_77:
        /*0008*/ 	.byte	0x04, 0x17
        /*000a*/ 	.short	(.L_79 - .L_78)
.L_78:
        /*000c*/ 	.word	0x00000000
        /*0010*/ 	.short	0x0000
        /*0012*/ 	.short	0x0000
        /*0014*/ 	.byte	0x00, 0xf5, 0x21, 0x00


	//----- nvinfo : EIATTR_SPARSE_MMA_MASK
	.align		4
.L_79:
        /*0018*/ 	.byte	0x03, 0x50
        /*001a*/ 	.short	0x0000


	//----- nvinfo : EIATTR_MAXREG_COUNT
	.align		4
        /*001c*/ 	.byte	0x03, 0x1b
        /*001e*/ 	.short	0x00ff


	//----- nvinfo : EIATTR_NUM_BARRIERS
	.align		4
        /*0020*/ 	.byte	0x02, 0x4c
        /*0022*/ 	.byte	0x01
	.zero		1


	//----- nvinfo : EIATTR_MERCURY_ISA_VERSION
	.align		4
        /*0024*/ 	.byte	0x03, 0x5f
        /*0026*/ 	.short	0x0101


	//----- nvinfo : EIATTR_VRC_CTA_INIT_COUNT
	.align		4
        /*0028*/ 	.byte	0x02, 0x4a
	.zero		1
	.zero		1


	//----- nvinfo : EIATTR_EXIT_INSTR_OFFSETS
	.align		4
        /*002c*/ 	.byte	0x04, 0x1c
        /*002e*/ 	.short	(.L_81 - .L_80)


	//   ....[0]....
.L_80:
        /*0030*/ 	.word	0x00000100


	//   ....[1]....
        /*0034*/ 	.word	0x00000160


	//----- nvinfo : EIATTR_CRS_STACK_SIZE
	.align		4
.L_81:
        /*0038*/ 	.byte	0x04, 0x1e
        /*003a*/ 	.short	(.L_83 - .L_82)
.L_82:
        /*003c*/ 	.word	0x00000000


	//----- nvinfo : EIATTR_CBANK_PARAM_SIZE
	.align		4
.L_83:
        /*0040*/ 	.byte	0x03, 0x19
        /*0042*/ 	.short	0x0008


	//----- nvinfo : EIATTR_PARAM_CBANK
	.align		4
        /*0044*/ 	.byte	0x04, 0x0a
        /*0046*/ 	.short	(.L_85 - .L_84)
	.align		4
.L_84:
        /*0048*/ 	.word	index@(.nv.constant0._Z6smem_2Pj)
        /*004c*/ 	.short	0x0380
        /*004e*/ 	.short	0x0008


	//----- nvinfo : EIATTR_SW_WAR
	.align		4
.L_85:
        /*0050*/ 	.byte	0x04, 0x36
        /*0052*/ 	.short	(.L_87 - .L_86)
.L_86:
        /*0054*/ 	.word	0x00000008
.L_87:


//--------------------- .nv.info._Z6smem_1Pj      --------------------------
	.section	.nv.info._Z6smem_1Pj,"",@"SHT_CUDA_INFO"
	.sectionflags	@""
	.align	4


	//----- nvinfo : EIATTR_CUDA_API_VERSION
	.align		4
        /*0000*/ 	.byte	0x04, 0x37
        /*0002*/ 	.short	(.L_89 - .L_88)
.L_88:
        /*0004*/ 	.word	0x00000082


	//----- nvinfo : EIATTR_KPARAM_INFO
	.align		4
.L_89:
        /*0008*/ 	.byte	0x04, 0x17
        /*000a*/ 	.short	(.L_91 - .L_90)
.L_90:
        /*000c*/ 	.word	0x00000000
        /*0010*/ 	.short	0x0000
        /*0012*/ 	.short	0x0000
        /*0014*/ 	.byte	0x00, 0xf5, 0x21, 0x00


	//----- nvinfo : EIATTR_SPARSE_MMA_MASK
	.align		4
.L_91:
        /*0018*/ 	.byte	0x03, 0x50
        /*001a*/ 	.short	0x0000


	//----- nvinfo : EIATTR_MAXREG_COUNT
	.align		4
        /*001c*/ 	.byte	0x03, 0x1b
        /*001e*/ 	.short	0x00ff


	//----- nvinfo : EIATTR_NUM_BARRIERS
	.align		4
        /*0020*/ 	.byte	0x02, 0x4c
        /*0022*/ 	.byte	0x01
	.zero		1


	//----- nvinfo : EIATTR_MERCURY_ISA_VERSION
	.align		4
        /*0024*/ 	.byte	0x03, 0x5f
        /*0026*/ 	.short	0x0101


	//----- nvinfo : EIATTR_VRC_CTA_INIT_COUNT
	.align		4
        /*0028*/ 	.byte	0x02, 0x4a
	.zero		1
	.zero		1


	//----- nvinfo : EIATTR_EXIT_INSTR_OFFSETS
	.align		4
        /*002c*/ 	.byte	0x04, 0x1c
        /*002e*/ 	.short	(.L_93 - .L_92)


	//   ....[0]....
.L_92:
        /*0030*/ 	.word	0x000000d0


	//   ....[1]....
        /*0034*/ 	.word	0x00000130


	//----- nvinfo : EIATTR_CBANK_PARAM_SIZE
	.align		4
.L_93:
        /*0038*/ 	.byte	0x03, 0x19
        /*003a*/ 	.short	0x0008


	//----- nvinfo : EIATTR_PARAM_CBANK
	.align		4
        /*003c*/ 	.byte	0x04, 0x0a
        /*003e*/ 	.short	(.L_95 - .L_94)
	.align		4
.L_94:
        /*0040*/ 	.word	index@(.nv.constant0._Z6smem_1Pj)
        /*0044*/ 	.short	0x0380
        /*0046*/ 	.short	0x0008


	//----- nvinfo : EIATTR_SW_WAR
	.align		4
.L_95:
        /*0048*/ 	.byte	0x04, 0x36
        /*004a*/ 	.short	(.L_97 - .L_96)
.L_96:
        /*004c*/ 	.word	0x00000008
.L_97:


//--------------------- .nv.callgraph             --------------------------
	.section	.nv.callgraph,"",@"SHT_CUDA_CALLGRAPH"
	.align	4
	.sectionentsize	8
	.align		4
        /*0000*/ 	.word	0x00000000
	.align		4
        /*0004*/ 	.word	0xffffffff
	.align		4
        /*0008*/ 	.word	0x00000000
	.align		4
        /*000c*/ 	.word	0xfffffffe
	.align		4
        /*0010*/ 	.word	0x00000000
	.align		4
        /*0014*/ 	.word	0xfffffffd
	.align		4
        /*0018*/ 	.word	0x00000000
	.align		4
        /*001c*/ 	.word	0xfffffffc


//--------------------- .text._Z6smem_6Pj         --------------------------
	.section	.text._Z6smem_6Pj,"ax",@progbits
	.align	128
        .global         _Z6smem_6Pj
        .type           _Z6smem_6Pj,@function
        .size           _Z6smem_6Pj,(.L_x_8 - _Z6smem_6Pj)
        .other          _Z6smem_6Pj,@"STO_CUDA_ENTRY STV_DEFAULT"
_Z6smem_6Pj:
.text._Z6smem_6Pj:
[----:B------:R-:W-:Y:S01]  /*0000*/  LDC R1, c[0x0][0x37c] ;  /* 0x0000df00ff017b82 */ /* 0x000fe20000000800 */
[----:B------:R-:W0:Y:S07]  /*0010*/  S2R R9, SR_TID.X ;  /* 0x0000000000097919 */ /* 0x000e2e0000002100 */
[----:B------:R-:W1:Y:S01]  /*0020*/  S2UR UR5, SR_CgaCtaId ;  /* 0x00000000000579c3 */ /* 0x000e620000008800 */
[----:B------:R-:W-:Y:S02]  /*0030*/  UMOV UR4, 0x400 ;  /* 0x0000040000047882 */ /* 0x000fe40000000000 */
[----:B-1----:R-:W-:Y:S01]  /*0040*/  ULEA UR4, UR5, UR4, 0x18 ;  /* 0x0000000405047291 */ /* 0x002fe2000f8ec0ff */
[----:B0-----:R-:W-:-:S02]  /*0050*/  ISETP.GT.U32.AND P0, PT, R9, 0xf, PT ;  /* 0x0000000f0900780c */ /* 0x001fc40003f04070 */
[----:B------:R-:W-:Y:S02]  /*0060*/  SHF.R.U32.HI R0, RZ, 0x2, R9 ;  /* 0x00000002ff007819 */ /* 0x000fe40000011609 */
[----:B------:R-:W-:Y:S02]  /*0070*/  SEL R2, RZ, 0x1, !P0 ;  /* 0x00000001ff027807 */ /* 0x000fe40004000000 */
[C---:B------:R-:W-:Y:S02]  /*0080*/  LOP3.LUT R3, R9.reuse, 0x8, RZ, 0xc0, !PT ;  /* 0x0000000809037812 */ /* 0x040fe400078ec0ff */
[C---:B------:R-:W-:Y:S02]  /*0090*/  SHF.L.U32 R4, R9.reuse, R2, RZ ;  /* 0x0000000209047219 */ /* 0x040fe400000006ff */
[----:B------:R-:W-:Y:S02]  /*00a0*/  LOP3.LUT R2, R0, 0xfc, RZ, 0xc0, !PT ;  /* 0x000000fc00027812 */ /* 0x000fe400078ec0ff */
[----:B------:R-:W-:-:S02]  /*00b0*/  LEA R0, R9, UR4, 0x2 ;  /* 0x0000000409007c11 */ /* 0x000fc4000f8e10ff */
[----:B------:R-:W-:-:S03]  /*00c0*/  LOP3.LUT R4, R4, 0x2, RZ, 0xc0, !PT ;  /* 0x0000000204047812 */ /* 0x000fc600078ec0ff */
[----:B------:R-:W-:Y:S01]  /*00d0*/  STS [R0], R9 ;  /* 0x0000000900007388 */ /* 0x000fe20000000800 */
[----:B------:R-:W-:-:S03]  /*00e0*/  IADD3 R2, PT, PT, R4, R2, R3 ;  /* 0x0000000204027210 */ /* 0x000fc60007ffe003 */
[----:B------:R-:W-:Y:S01]  /*00f0*/  STS [R0+0x80], R9 ;  /* 0x0000800900007388 */ /* 0x000fe20000000800 */
[----:B------:R-:W-:Y:S01]  /*0100*/  LEA R4, R2, UR4, 0x4 ;  /* 0x0000000402047c11 */ /* 0x000fe2000f8e20ff */
[----:B------:R-:W0:Y:S01]  /*0110*/  LDCU.64 UR4, c[0x0][0x358] ;  /* 0x00006b00ff0477ac */ /* 0x000e220008000a00 */
[----:B------:R-:W1:Y:S01]  /*0120*/  LDC.64 R2, c[0x0][0x380] ;  /* 0x0000e000ff027b82 */ /* 0x000e620000000a00 */
[----:B------:R-:W-:Y:S04]  /*0130*/  STS [R0+0x100], R9 ;  /* 0x0001000900007388 */ /* 0x000fe80000000800 */
[----:B------:R-:W-:Y:S03]  /*0140*/  STS [R0+0x180], R9 ;  /* 0x0001800900007388 */ /* 0x000fe60000000800 */
[----:B------:R-:W-:Y:S01]  /*0150*/  BAR.SYNC.DEFER_BLOCKING 0x0 ;  /* 0x0000000000007b1d */ /* 0x000fe20000010000 */
[----:B-1----:R-:W-:-:S05]  /*0160*/  IMAD.WIDE.U32 R2, R9, 0x10, R2 ;  /* 0x0000001009027825 */ /* 0x002fca00078e0002 */
[----:B------:R-:W0:Y:S04]  /*0170*/  LDS.128 R4, [R4] ;  /* 0x0000000004047984 */ /* 0x000e280000000c00 */
[----:B0-----:R-:W-:Y:S01]  /*0180*/  STG.E.128 desc[UR4][R2.64], R4 ;  /* 0x0000000402007986 */ /* 0x001fe2000c101d04 */
[----:B------:R-:W-:Y:S05]  /*0190*/  EXIT ;  /* 0x000000000000794d */ /* 0x000fea0003800000 */
.L_x_0:
[----:B------:R-:W-:-:S00]  /*01a0*/  BRA `(.L_x_0) ;  /* 0xfffffffc00fc7947 */ /* 0x000fc0000383ffff */
[----:B------:R-:W-:-:S00]  /*01b0*/  NOP ;  /* 0x0000000000007918 */ /* 0x000fc00000000000 */
        /* <DEDUP_REMOVED lines=12> */
.L_x_8:


//--------------------- .text._Z6smem_5Pj         --------------------------
	.section	.text._Z6smem_5Pj,"ax",@progbits
	.align	128
        .global         _Z6smem_5Pj
        .type           _Z6smem_5Pj,@function
        .size           _Z6smem_5Pj,(.L_x_9 - _Z6smem_5Pj)
        .other          _Z6smem_5Pj,@"STO_CUDA_ENTRY STV_DEFAULT"
_Z6smem_5Pj:
.text._Z6smem_5Pj:
[----:B------:R-:W-:Y:S01]  /*0000*/  LDC R1, c[0x0][0x37c] ;  /* 0x0000df00ff017b82 */ /* 0x000fe20000000800 */
[----:B------:R-:W0:Y:S07]  /*0010*/  S2R R9, SR_TID.X ;  /* 0x0000000000097919 */ /* 0x000e2e0000002100 */
[----:B------:R-:W1:Y:S01]  /*0020*/  S2UR UR5, SR_CgaCtaId ;  /* 0x00000000000579c3 */ /* 0x000e620000008800 */
[----:B------:R-:W-:Y:S02]  /*0030*/  UMOV UR4, 0x400 ;  /* 0x0000040000047882 */ /* 0x000fe40000000000 */
[----:B-1----:R-:W-:Y:S01]  /*0040*/  ULEA UR4, UR5, UR4, 0x18 ;  /* 0x0000000405047291 */ /* 0x002fe2000f8ec0ff */
[--C-:B0-----:R-:W-:Y:S01]  /*0050*/  SHF.R.U32.HI R0, RZ, 0x2, R9.reuse ;  /* 0x00000002ff007819 */ /* 0x101fe20000011609 */
[----:B------:R-:W-:Y:S01]  /*0060*/  IMAD.SHL.U32 R2, R9, 0x2, RZ ;  /* 0x0000000209027824 */ /* 0x000fe200078e00ff */
[----:B------:R-:W-:-:S02]  /*0070*/  SHF.R.U32.HI R3, RZ, 0x3, R9 ;  /* 0x00000003ff037819 */ /* 0x000fc40000011609 */
[----:B------:R-:W-:Y:S02]  /*0080*/  LOP3.LUT R0, R0, 0xfc, RZ, 0xc0, !PT ;  /* 0x000000fc00007812 */ /* 0x000fe400078ec0ff */
[----:B------:R-:W-:Y:S02]  /*0090*/  LOP3.LUT R2, R2, 0x8, RZ, 0xc0, !PT ;  /* 0x0000000802027812 */ /* 0x000fe400078ec0ff */
[----:B------:R-:W-:Y:S02]  /*00a0*/  LOP3.LUT R3, R0, 0x1, R3, 0xf8, !PT ;  /* 0x0000000100037812 */ /* 0x000fe400078ef803 */
[----:B------:R-:W-:-:S03]  /*00b0*/  LEA R0, R9, UR4, 0x2 ;  /* 0x0000000409007c11 */ /* 0x000fc6000f8e10ff */
[----:B------:R-:W-:Y:S02]  /*00c0*/  IMAD.IADD R2, R3, 0x1, R2 ;  /* 0x0000000103027824 */ /* 0x000fe400078e0202 */
[----:B------:R-:W-:Y:S03]  /*00d0*/  STS [R0], R9 ;  /* 0x0000000900007388 */ /* 0x000fe60000000800 */
[----:B------:R-:W-:Y:S01]  /*00e0*/  LEA R4, R2, UR4, 0x4 ;  /* 0x0000000402047c11 */ /* 0x000fe2000f8e20ff */
[----:B------:R-:W-:Y:S01]  /*00f0*/  STS [R0+0x80], R9 ;  /* 0x0000800900007388 */ /* 0x000fe20000000800 */
[----:B------:R-:W0:Y:S01]  /*0100*/  LDC.64 R2, c[0x0][0x380] ;  /* 0x0000e000ff027b82 */ /* 0x000e220000000a00 */
[----:B------:R-:W1:Y:S02]  /*0110*/  LDCU.64 UR4, c[0x0][0x358] ;  /* 0x00006b00ff0477ac */ /* 0x000e640008000a00 */
[----:B------:R-:W-:Y:S04]  /*0120*/  STS [R0+0x100], R9 ;  /* 0x0001000900007388 */ /* 0x000fe80000000800 */
[----:B------:R-:W-:Y:S01]  /*0130*/  STS [R0+0x180], R9 ;  /* 0x0001800900007388 */ /* 0x000fe20000000800 */
[----:B------:R-:W-:Y:S01]  /*0140*/  BAR.SYNC.DEFER_BLOCKING 0x0 ;  /* 0x0000000000007b1d */ /* 0x000fe20000010000 */
[----:B0-----:R-:W-:-:S05]  /*0150*/  IMAD.WIDE.U32 R2, R9, 0x10, R2 ;  /* 0x0000001009027825 */ /* 0x001fca00078e0002 */
[----:B------:R-:W1:Y:S04]  /*0160*/  LDS.128 R4, [R4] ;  /* 0x0000000004047984 */ /* 0x000e680000000c00 */
[----:B-1----:R-:W-:Y:S01]  /*0170*/  STG.E.128 desc[UR4][R2.64], R4 ;  /* 0x0000000402007986 */ /* 0x002fe2000c101d04 */
[----:B------:R-:W-:Y:S05]  /*0180*/  EXIT ;  /* 0x000000000000794d */ /* 0x000fea0003800000 */
.L_x_1:
        /* <DEDUP_REMOVED lines=15> */
.L_x_9:


//--------------------- .text._Z6smem_4Pj         --------------------------
	.section	.text._Z6smem_4Pj,"ax",@progbits
	.align	128
        .global         _Z6smem_4Pj
        .type           _Z6smem_4Pj,@function
        .size           _Z6smem_4Pj,(.L_x_10 - _Z6smem_4Pj)
        .other          _Z6smem_4Pj,@"STO_CUDA_ENTRY STV_DEFAULT"
_Z6smem_4Pj:
.text._Z6smem_4Pj:
[----:B------:R-:W-:Y:S01]  /*0000*/  LDC R1, c[0x0][0x37c] ;  /* 0x0000df00ff017b82 */ /* 0x000fe20000000800 */
[----:B------:R-:W0:Y:S07]  /*0010*/  S2R R9, SR_TID.X ;  /* 0x0000000000097919 */ /* 0x000e2e0000002100 */
[----:B------:R-:W1:Y:S01]  /*0020*/  S2UR UR5, SR_CgaCtaId ;  /* 0x00000000000579c3 */ /* 0x000e620000008800 */
[----:B------:R-:W-:Y:S01]  /*0030*/  IMAD.MOV.U32 R2, RZ, RZ, 0x2 ;  /* 0x00000002ff027424 */ /* 0x000fe200078e00ff */
[----:B------:R-:W-:-:S02]  /*0040*/  UMOV UR4, 0x400 ;  /* 0x0000040000047882 */ /* 0x000fc40000000000 */
[----:B-1----:R-:W-:Y:S01]  /*0050*/  ULEA UR4, UR5, UR4, 0x18 ;  /* 0x0000000405047291 */ /* 0x002fe2000f8ec0ff */
[----:B0-----:R-:W-:Y:S02]  /*0060*/  ISETP.GE.U32.AND P0, PT, R9, 0x10, PT ;  /* 0x000000100900780c */ /* 0x001fe40003f06070 */
[--C-:B------:R-:W-:Y:S02]  /*0070*/  SHF.R.U32.HI R3, RZ, 0x2, R9.reuse ;  /* 0x00000002ff037819 */ /* 0x100fe40000011609 */
[----:B------:R-:W-:Y:S02]  /*0080*/  SEL R2, R2, 0xfe, !P0 ;  /* 0x000000fe02027807 */ /* 0x000fe40004000000 */
[----:B------:R-:W-:Y:S02]  /*0090*/  SEL R0, RZ, 0x1, P0 ;  /* 0x00000001ff007807 */ /* 0x000fe40000000000 */
[----:B------:R-:W-:Y:S02]  /*00a0*/  LOP3.LUT R3, R2, R3, RZ, 0xc0, !PT ;  /* 0x0000000302037212 */ /* 0x000fe400078ec0ff */
[----:B------:R-:W-:-:S02]  /*00b0*/  SHF.R.U32.HI R2, RZ, R0, R9 ;  /* 0x00000000ff027219 */ /* 0x000fc40000011609 */
[----:B------:R-:W-:Y:S02]  /*00c0*/  LEA R0, R9, UR4, 0x2 ;  /* 0x0000000409007c11 */ /* 0x000fe4000f8e10ff */
[----:B------:R-:W-:-:S03]  /*00d0*/  LOP3.LUT R2, R3, 0x1, R2, 0xf8, !PT ;  /* 0x0000000103027812 */ /* 0x000fc600078ef802 */
[----:B------:R-:W-:Y:S01]  /*00e0*/  STS [R0], R9 ;  /* 0x0000000900007388 */ /* 0x000fe20000000800 */
[----:B------:R-:W-:Y:S01]  /*00f0*/  LEA R4, R2, UR4, 0x4 ;  /* 0x0000000402047c11 */ /* 0x000fe2000f8e20ff */
[----:B------:R-:W0:Y:S01]  /*0100*/  LDCU.64 UR4, c[0x0][0x358] ;  /* 0x00006b00ff0477ac */ /* 0x000e220008000a00 */
[----:B------:R-:W1:Y:S01]  /*0110*/  LDC.64 R2, c[0x0][0x380] ;  /* 0x0000e000ff027b82 */ /* 0x000e620000000a00 */
[----:B------:R-:W-:Y:S04]  /*0120*/  STS [R0+0x80], R9 ;  /* 0x0000800900007388 */ /* 0x000fe80000000800 */
[----:B------:R-:W-:Y:S04]  /*0130*/  STS [R0+0x100], R9 ;  /* 0x0001000900007388 */ /* 0x000fe80000000800 */
[----:B------:R-:W-:Y:S01]  /*0140*/  STS [R0+0x180], R9 ;  /* 0x0001800900007388 */ /* 0x000fe20000000800 */
[----:B------:R-:W-:Y:S01]  /*0150*/  BAR.SYNC.DEFER_BLOCKING 0x0 ;  /* 0x0000000000007b1d */ /* 0x000fe20000010000 */
[----:B-1----:R-:W-:-:S05]  /*0160*/  IMAD.WIDE.U32 R2, R9, 0x10, R2 ;  /* 0x0000001009027825 */ /* 0x002fca00078e0002 */
[----:B------:R-:W0:Y:S04]  /*0170*/  LDS.128 R4, [R4] ;  /* 0x0000000004047984 */ /* 0x000e280000000c00 */
[----:B0-----:R-:W-:Y:S01]  /*0180*/  STG.E.128 desc[UR4][R2.64], R4 ;  /* 0x0000000402007986 */ /* 0x001fe2000c101d04 */
[----:B------:R-:W-:Y:S05]  /*0190*/  EXIT ;  /* 0x000000000000794d */ /* 0x000fea0003800000 */
.L_x_2:
        /* <DEDUP_REMOVED lines=14> */
.L_x_10:


//--------------------- .text._Z6smem_3Pj         --------------------------
	.section	.text._Z6smem_3Pj,"ax",@progbits
	.align	128
        .global         _Z6smem_3Pj
        .type           _Z6smem_3Pj,@function
        .size           _Z6smem_3Pj,(.L_x_11 - _Z6smem_3Pj)
        .other          _Z6smem_3Pj,@"STO_CUDA_ENTRY STV_DEFAULT"
_Z6smem_3Pj:
.text._Z6smem_3Pj:
[----:B------:R-:W-:Y:S01]  /*0000*/  LDC R1, c[0x0][0x37c] ;  /* 0x0000df00ff017b82 */ /* 0x000fe20000000800 */
[----:B------:R-:W0:Y:S07]  /*0010*/  S2R R9, SR_TID.X ;  /* 0x0000000000097919 */ /* 0x000e2e0000002100 */
[----:B------:R-:W1:Y:S01]  /*0020*/  S2UR UR5, SR_CgaCtaId ;  /* 0x00000000000579c3 */ /* 0x000e620000008800 */
[----:B------:R-:W-:Y:S02]  /*0030*/  UMOV UR4, 0x400 ;  /* 0x0000040000047882 */ /* 0x000fe40000000000 */
[----:B-1----:R-:W-:Y:S01]  /*0040*/  ULEA UR4, UR5, UR4, 0x18 ;  /* 0x0000000405047291 */ /* 0x002fe2000f8ec0ff */
[----:B0-----:R-:W-:-:S02]  /*0050*/  SHF.R.U32.HI R0, RZ, 0x2, R9 ;  /* 0x00000002ff007819 */ /* 0x001fc40000011609 */
[----:B------:R-:W-:Y:S02]  /*0060*/  SHF.R.U32.HI R3, RZ, 0x1, R9 ;  /* 0x00000001ff037819 */ /* 0x000fe40000011609 */
[----:B------:R-:W-:Y:S02]  /*0070*/  LOP3.LUT R2, R0, 0xfe, RZ, 0xc0, !PT ;  /* 0x000000fe00027812 */ /* 0x000fe400078ec0ff */
        /* <DEDUP_REMOVED lines=14> */
.L_x_3:
        /* <DEDUP_REMOVED lines=10> */
.L_x_11:


//--------------------- .text._Z6smem_2Pj         --------------------------
	.section	.text._Z6smem_2Pj,"ax",@progbits
	.align	128
        .global         _Z6smem_2Pj
        .type           _Z6smem_2Pj,@function
        .size           _Z6smem_2Pj,(.L_x_12 - _Z6smem_2Pj)
        .other          _Z6smem_2Pj,@"STO_CUDA_ENTRY STV_DEFAULT"
_Z6smem_2Pj:
.text._Z6smem_2Pj:
[----:B------:R-:W-:Y:S01]  /*0000*/  LDC R1, c[0x0][0x37c] ;  /* 0x0000df00ff017b82 */ /* 0x000fe20000000800 */
[----:B------:R-:W0:Y:S07]  /*0010*/  S2R R9, SR_TID.X ;  /* 0x0000000000097919 */ /* 0x000e2e0000002100 */
[----:B------:R-:W1:Y:S01]  /*0020*/  S2UR UR5, SR_CgaCtaId ;  /* 0x00000000000579c3 */ /* 0x000e620000008800 */
[----:B------:R-:W-:Y:S01]  /*0030*/  UMOV UR4, 0x400 ;  /* 0x0000040000047882 */ /* 0x000fe20000000000 */
[----:B------:R-:W2:Y:S01]  /*0040*/  LDCU.64 UR6, c[0x0][0x358] ;  /* 0x00006b00ff0677ac */ /* 0x000ea20008000a00 */
[----:B------:R-:W-:Y:S01]  /*0050*/  BSSY.RECONVERGENT B0, `(.L_x_4) ;  /* 0x000000c000007945 */ /* 0x000fe20003800200 */
[----:B-1----:R-:W-:Y:S01]  /*0060*/  ULEA UR4, UR5, UR4, 0x18 ;  /* 0x0000000405047291 */ /* 0x002fe2000f8ec0ff */
[----:B0-----:R-:W-:-:S05]  /*0070*/  ISETP.NE.AND P0, PT, R9, 0xf, PT ;  /* 0x0000000f0900780c */ /* 0x001fca0003f05270 */
[----:B------:R-:W-:-:S05]  /*0080*/  LEA R0, R9, UR4, 0x2 ;  /* 0x0000000409007c11 */ /* 0x000fca000f8e10ff */
[----:B------:R0:W-:Y:S04]  /*0090*/  STS [R0], R9 ;  /* 0x0000000900007388 */ /* 0x0001e80000000800 */
[----:B------:R0:W-:Y:S04]  /*00a0*/  STS [R0+0x80], R9 ;  /* 0x0000800900007388 */ /* 0x0001e80000000800 */
[----:B------:R0:W-:Y:S04]  /*00b0*/  STS [R0+0x100], R9 ;  /* 0x0001000900007388 */ /* 0x0001e80000000800 */
[----:B------:R0:W-:Y:S01]  /*00c0*/  STS [R0+0x180], R9 ;  /* 0x0001800900007388 */ /* 0x0001e20000000800 */
[----:B------:R-:W-:Y:S06]  /*00d0*/  BAR.SYNC.DEFER_BLOCKING 0x0 ;  /* 0x0000000000007b1d */ /* 0x000fec0000010000 */
[----:B--2---:R-:W-:Y:S05]  /*00e0*/  @!P0 BRA `(.L_x_5) ;  /* 0x0000000000088947 */ /* 0x004fea0003800000 */
[----:B------:R-:W-:-:S13]  /*00f0*/  ISETP.NE.AND P0, PT, R9, RZ, PT ;  /* 0x000000ff0900720c */ /* 0x000fda0003f05270 */
[----:B------:R-:W-:Y:S05]  /*0100*/  @P0 EXIT ;  /* 0x000000000000094d */ /* 0x000fea0003800000 */
.L_x_5:
[----:B------:R-:W-:Y:S05]  /*0110*/  BSYNC.RECONVERGENT B0 ;  /* 0x0000000000007941 */ /* 0x000fea0003800200 */
.L_x_4:
[----:B------:R-:W1:Y:S01]  /*0120*/  LDS.128 R4, [UR4+0x40] ;  /* 0x00004004ff047984 */ /* 0x000e620008000c00 */
[----:B------:R-:W2:Y:S02]  /*0130*/  LDC.64 R2, c[0x0][0x380] ;  /* 0x0000e000ff027b82 */ /* 0x000ea40000000a00 */
[----:B--2---:R-:W-:-:S05]  /*0140*/  IMAD.WIDE.U32 R2, R9, 0x10, R2 ;  /* 0x0000001009027825 */ /* 0x004fca00078e0002 */
[----:B-1----:R-:W-:Y:S01]  /*0150*/  STG.E.128 desc[UR6][R2.64], R4 ;  /* 0x0000000402007986 */ /* 0x002fe2000c101d06 */
[----:B------:R-:W-:Y:S05]  /*0160*/  EXIT ;  /* 0x000000000000794d */ /* 0x000fea0003800000 */
.L_x_6:
        /* <DEDUP_REMOVED lines=9> */
.L_x_12:


//--------------------- .text._Z6smem_1Pj         --------------------------
	.section	.text._Z6smem_1Pj,"ax",@progbits
	.align	128
        .global         _Z6smem_1Pj
        .type           _Z6smem_1Pj,@function
        .size           _Z6smem_1Pj,(.L_x_13 - _Z6smem_1Pj)
        .other          _Z6smem_1Pj,@"STO_CUDA_ENTRY STV_DEFAULT"
_Z6smem_1Pj:
.text._Z6smem_1Pj:
[----:B------:R-:W-:Y:S01]  /*0000*/  LDC R1, c[0x0][0x37c] ;  /* 0x0000df00ff017b82 */ /* 0x000fe20000000800 */
[----:B------:R-:W0:Y:S07]  /*0010*/  S2R R9, SR_TID.X ;  /* 0x0000000000097919 */ /* 0x000e2e0000002100 */
[----:B------:R-:W1:Y:S01]  /*0020*/  S2UR UR5, SR_CgaCtaId ;  /* 0x00000000000579c3 */ /* 0x000e620000008800 */
[----:B------:R-:W-:Y:S02]  /*0030*/  UMOV UR4, 0x400 ;  /* 0x0000040000047882 */ /* 0x000fe40000000000 */
[----:B-1----:R-:W-:-:S06]  /*0040*/  ULEA UR4, UR5, UR4, 0x18 ;  /* 0x0000000405047291 */ /* 0x002fcc000f8ec0ff */
[C---:B0-----:R-:W-:Y:S02]  /*0050*/  LEA R0, R9.reuse, UR4, 0x2 ;  /* 0x0000000409007c11 */ /* 0x041fe4000f8e10ff */
[----:B------:R-:W-:-:S03]  /*0060*/  IADD3 R2, PT, PT, R9, -0xf, RZ ;  /* 0xfffffff109027810 */ /* 0x000fc60007ffe0ff */
[----:B------:R0:W-:Y:S01]  /*0070*/  STS [R0], R9 ;  /* 0x0000000900007388 */ /* 0x0001e20000000800 */
[----:B------:R-:W-:-:S03]  /*0080*/  ISETP.GT.U32.AND P0, PT, R2, 0x1, PT ;  /* 0x000000010200780c */ /* 0x000fc60003f04070 */
[----:B------:R0:W-:Y:S04]  /*0090*/  STS [R0+0x80], R9 ;  /* 0x0000800900007388 */ /* 0x0001e80000000800 */
[----:B------:R0:W-:Y:S04]  /*00a0*/  STS [R0+0x100], R9 ;  /* 0x0001000900007388 */ /* 0x0001e80000000800 */
[----:B------:R0:W-:Y:S01]  /*00b0*/  STS [R0+0x180], R9 ;  /* 0x0001800900007388 */ /* 0x0001e20000000800 */
[----:B------:R-:W-:Y:S06]  /*00c0*/  BAR.SYNC.DEFER_BLOCKING 0x0 ;  /* 0x0000000000007b1d */ /* 0x000fec0000010000 */
[----:B------:R-:W-:Y:S05]  /*00d0*/  @P0 EXIT ;  /* 0x000000000000094d */ /* 0x000fea0003800000 */
[----:B------:R-:W1:Y:S01]  /*00e0*/  LDS.128 R4, [UR4+0x40] ;  /* 0x00004004ff047984 */ /* 0x000e620008000c00 */
[----:B------:R-:W2:Y:S01]  /*00f0*/  LDC.64 R2, c[0x0][0x380] ;  /* 0x0000e000ff027b82 */ /* 0x000ea20000000a00 */
[----:B------:R-:W1:Y:S01]  /*0100*/  LDCU.64 UR6, c[0x0][0x358] ;  /* 0x00006b00ff0677ac */ /* 0x000e620008000a00 */
[----:B--2---:R-:W-:-:S05]  /*0110*/  IMAD.WIDE.U32 R2, R9, 0x10, R2 ;  /* 0x0000001009027825 */ /* 0x004fca00078e0002 */
[----:B-1----:R-:W-:Y:S01]  /*0120*/  STG.E.128 desc[UR6][R2.64], R4 ;  /* 0x0000000402007986 */ /* 0x002fe2000c101d06 */
[----:B------:R-:W-:Y:S05]  /*0130*/  EXIT ;  /* 0x000000000000794d */ /* 0x000fea0003800000 */
.L_x_7:
        /* <DEDUP_REMOVED lines=12> */
.L_x_13:


//--------------------- .nv.shared._Z6smem_6Pj    --------------------------
	.section	.nv.shared._Z6smem_6Pj,"aw",@nobits
	.sectionflags	@""
	.align	4
.nv.shared._Z6smem_6Pj:
	.zero		1536


//--------------------- .nv.shared.reserved.0     --------------------------
	.section	.nv.shared.reserved.0,"aw",@nobits
	.weak		__nv_reservedSMEM_offset_0_alias
	.size		__nv_reservedSMEM_offset_0_alias, 0, 64
	.other		__nv_reservedSMEM_offset_0_alias,@"STO_CUDA_RESERVED_SHARED STV_DEFAULT"
__nv_reservedSMEM_offset_0_alias:
	.zero		0
	.zero		64


//--------------------- .nv.shared._Z6smem_5Pj    --------------------------
	.section	.nv.shared._Z6smem_5Pj,"aw",@nobits
	.sectionflags	@""
	.align	4
.nv.shared._Z6smem_5Pj:
	.zero		1536


//--------------------- .nv.shared._Z6smem_4Pj    --------------------------
	.section	.nv.shared._Z6smem_4Pj,"aw",@nobits
	.sectionflags	@""
	.align	4
.nv.shared._Z6smem_4Pj:
	.zero		1536


//--------------------- .nv.shared._Z6smem_3Pj    --------------------------
	.section	.nv.shared._Z6smem_3Pj,"aw",@nobits
	.sectionflags	@""
	.align	4
.nv.shared._Z6smem_3Pj:
	.zero		1536


//--------------------- .nv.shared._Z6smem_2Pj    --------------------------
	.section	.nv.shared._Z6smem_2Pj,"aw",@nobits
	.sectionflags	@""
	.align	4
.nv.shared._Z6smem_2Pj:
	.zero		1536


//--------------------- .nv.shared._Z6smem_1Pj    --------------------------
	.section	.nv.shared._Z6smem_1Pj,"aw",@nobits
	.sectionflags	@""
	.align	4
.nv.shared._Z6smem_1Pj:
	.zero		1536


//--------------------- .nv.constant0._Z6smem_6Pj --------------------------
	.section	.nv.constant0._Z6smem_6Pj,"a",@progbits
	.sectionflags	@""
	.align	4
.nv.constant0._Z6smem_6Pj:
	.zero		904


//--------------------- .nv.constant0._Z6smem_5Pj --------------------------
	.section	.nv.constant0._Z6smem_5Pj,"a",@progbits
	.sectionflags	@""
	.align	4
.nv.constant0._Z6smem_5Pj:
	.zero		904


//--------------------- .nv.constant0._Z6smem_4Pj --------------------------
	.section	.nv.constant0._Z6smem_4Pj,"a",@progbits
	.sectionflags	@""
	.align	4
.nv.constant0._Z6smem_4Pj:
	.zero		904


//--------------------- .nv.constant0._Z6smem_3Pj --------------------------
	.section	.nv.constant0._Z6smem_3Pj,"a",@progbits
	.sectionflags	@""
	.align	4
.nv.constant0._Z6smem_3Pj:
	.zero		904


//--------------------- .nv.constant0._Z6smem_2Pj --------------------------
	.section	.nv.constant0._Z6smem_2Pj,"a",@progbits
	.sectionflags	@""
	.align	4
.nv.constant0._Z6smem_2Pj:
	.zero		904


//--------------------- .nv.constant0._Z6smem_1Pj --------------------------
	.section	.nv.constant0._Z6smem_1Pj,"a",@progbits
	.sectionflags	@""
	.align	4
.nv.constant0._Z6smem_1Pj:
	.zero		904


//--------------------- SYMBOLS --------------------------

	.type		.nv.reservedSmem.offset0,@object
	.size		.nv.reservedSmem.offset0,0x4
	.type		.nv.reservedSmem.cap,@object
	.size		.nv.reservedSmem.cap,0x4
